	.headerflags	@"EF_CUDA_TEXMODE_UNIFIED EF_CUDA_64BIT_ADDRESS EF_CUDA_ACCELERATORS EF_CUDA_SM90 EF_CUDA_VIRTUAL_SM(EF_CUDA_SM90)"
	.elftype	@"ET_EXEC"


//--------------------- .nv.info                  --------------------------
	.section	.nv.info,"",@"SHT_CUDA_INFO"
	.align	4


	//----- nvinfo : EIATTR_REGCOUNT
	.align		4
        /*0000*/ 	.byte	0x04, 0x2f
        /*0002*/ 	.short	(.L_3 - .L_2)
	.align		4
.L_2:
        /*0004*/ 	.word	index@(triton_poi_fused__native_batch_norm_legit_no_training_relu_threshold_backward_4)
        /*0008*/ 	.word	0x00000012


	//----- nvinfo : EIATTR_MIN_STACK_SIZE
	.align		4
.L_3:
        /*000c*/ 	.byte	0x04, 0x12
        /*000e*/ 	.short	(.L_5 - .L_4)
	.align		4
.L_4:
        /*0010*/ 	.word	index@(triton_poi_fused__native_batch_norm_legit_no_training_relu_threshold_backward_4)
        /*0014*/ 	.word	0x00000000


	//----- nvinfo : EIATTR_FRAME_SIZE
	.align		4
.L_5:
        /*0018*/ 	.byte	0x04, 0x11
        /*001a*/ 	.short	(.L_7 - .L_6)
	.align		4
.L_6:
        /*001c*/ 	.word	index@(triton_poi_fused__native_batch_norm_legit_no_training_relu_threshold_backward_4)
        /*0020*/ 	.word	0x00000000


	//----- nvinfo : EIATTR_MIN_STACK_SIZE
	.align		4
.L_7:
        /*0024*/ 	.byte	0x04, 0x12
        /*0026*/ 	.short	(.L_9 - .L_8)
	.align		4
.L_8:
        /*0028*/ 	.word	index@(triton_poi_fused__native_batch_norm_legit_no_training_relu_threshold_backward_4)
        /*002c*/ 	.word	0x00000000
.L_9:


//--------------------- .nv.info.triton_poi_fused__native_batch_norm_legit_no_training_relu_threshold_backward_4 --------------------------
	.section	.nv.info.triton_poi_fused__native_batch_norm_legit_no_training_relu_threshold_backward_4,"",@"SHT_CUDA_INFO"
	.sectionflags	@""
	.align	4


	//----- nvinfo : EIATTR_CUDA_API_VERSION
	.align		4
        /*0000*/ 	.byte	0x04, 0x37
        /*0002*/ 	.short	(.L_11 - .L_10)
.L_10:
        /*0004*/ 	.word	0x0000007c


	//----- nvinfo : EIATTR_KPARAM_INFO
	.align		4
.L_11:
        /*0008*/ 	.byte	0x04, 0x17
        /*000a*/ 	.short	(.L_13 - .L_12)
.L_12:
        /*000c*/ 	.word	0x00000000
        /*0010*/ 	.short	0x0007
        /*0012*/ 	.short	0x0038
        /*0014*/ 	.byte	0x00, 0xf0, 0x11, 0x00


	//----- nvinfo : EIATTR_KPARAM_INFO
	.align		4
.L_13:
        /*0018*/ 	.byte	0x04, 0x17
        /*001a*/ 	.short	(.L_15 - .L_14)
.L_14:
        /*001c*/ 	.word	0x00000000
        /*0020*/ 	.short	0x0006
        /*0022*/ 	.short	0x0030
        /*0024*/ 	.byte	0x00, 0xf4, 0x21, 0x00


	//----- nvinfo : EIATTR_KPARAM_INFO
	.align		4
.L_15:
        /*0028*/ 	.byte	0x04, 0x17
        /*002a*/ 	.short	(.L_17 - .L_16)
.L_16:
        /*002c*/ 	.word	0x00000000
        /*0030*/ 	.short	0x0005
        /*0032*/ 	.short	0x0028
        /*0034*/ 	.byte	0x00, 0xf4, 0x21, 0x00


	//----- nvinfo : EIATTR_KPARAM_INFO
	.align		4
.L_17:
        /*0038*/ 	.byte	0x04, 0x17
        /*003a*/ 	.short	(.L_19 - .L_18)
.L_18:
        /*003c*/ 	.word	0x00000000
        /*0040*/ 	.short	0x0004
        /*0042*/ 	.short	0x0020
        /*0044*/ 	.byte	0x00, 0xf4, 0x21, 0x00


	//----- nvinfo : EIATTR_KPARAM_INFO
	.align		4
.L_19:
        /*0048*/ 	.byte	0x04, 0x17
        /*004a*/ 	.short	(.L_21 - .L_20)
.L_20:
        /*004c*/ 	.word	0x00000000
        /*0050*/ 	.short	0x0003
        /*0052*/ 	.short	0x0018
        /*0054*/ 	.byte	0x00, 0xf4, 0x21, 0x00


	//----- nvinfo : EIATTR_KPARAM_INFO
	.align		4
.L_21:
        /*0058*/ 	.byte	0x04, 0x17
        /*005a*/ 	.short	(.L_23 - .L_22)
.L_22:
        /*005c*/ 	.word	0x00000000
        /*0060*/ 	.short	0x0002
        /*0062*/ 	.short	0x0010
        /*0064*/ 	.byte	0x00, 0xf4, 0x21, 0x00


	//----- nvinfo : EIATTR_KPARAM_INFO
	.align		4
.L_23:
        /*0068*/ 	.byte	0x04, 0x17
        /*006a*/ 	.short	(.L_25 - .L_24)
.L_24:
        /*006c*/ 	.word	0x00000000
        /*0070*/ 	.short	0x0001
        /*0072*/ 	.short	0x0008
        /*0074*/ 	.byte	0x00, 0xf4, 0x21, 0x00


	//----- nvinfo : EIATTR_KPARAM_INFO
	.align		4
.L_25:
        /*0078*/ 	.byte	0x04, 0x17
        /*007a*/ 	.short	(.L_27 - .L_26)
.L_26:
        /*007c*/ 	.word	0x00000000
        /*0080*/ 	.short	0x0000
        /*0082*/ 	.short	0x0000
        /*0084*/ 	.byte	0x00, 0xf4, 0x21, 0x00


	//----- nvinfo : EIATTR_SPARSE_MMA_MASK
	.align		4
.L_27:
        /*0088*/ 	.byte	0x03, 0x50
        /*008a*/ 	.short	0x0000


	//----- nvinfo : EIATTR_MAXREG_COUNT
	.align		4
        /*008c*/ 	.byte	0x03, 0x1b
        /*008e*/ 	.short	0x00ff


	//----- nvinfo : EIATTR_EXIT_INSTR_OFFSETS
	.align		4
        /*0090*/ 	.byte	0x04, 0x1c
        /*0092*/ 	.short	(.L_29 - .L_28)


	//   ....[0]....
.L_28:
        /*0094*/ 	.word	0x00000380


	//   ....[1]....
        /*0098*/ 	.word	0x000003a0


	//----- nvinfo : EIATTR_REQNTID
	.align		4
.L_29:
        /*009c*/ 	.byte	0x04, 0x10
        /*009e*/ 	.short	(.L_31 - .L_30)
.L_30:
        /*00a0*/ 	.word	0x00000080
        /*00a4*/ 	.word	0x00000001
        /*00a8*/ 	.word	0x00000001


	//----- nvinfo : EIATTR_CBANK_PARAM_SIZE
	.align		4
.L_31:
        /*00ac*/ 	.byte	0x03, 0x19
        /*00ae*/ 	.short	0x003c


	//----- nvinfo : EIATTR_PARAM_CBANK
	.align		4
        /*00b0*/ 	.byte	0x04, 0x0a
        /*00b2*/ 	.short	(.L_33 - .L_32)
	.align		4
.L_32:
        /*00b4*/ 	.word	index@(.nv.constant0.triton_poi_fused__native_batch_norm_legit_no_training_relu_threshold_backward_4)
        /*00b8*/ 	.short	0x0210
        /*00ba*/ 	.short	0x003c


	//----- nvinfo : EIATTR_SW_WAR
	.align		4
.L_33:
        /*00bc*/ 	.byte	0x04, 0x36
        /*00be*/ 	.short	(.L_35 - .L_34)
.L_34:
        /*00c0*/ 	.word	0x00000008
.L_35:


//--------------------- .nv.callgraph             --------------------------
	.section	.nv.callgraph,"",@"SHT_CUDA_CALLGRAPH"
	.align	4
	.sectionentsize	8
	.align		4
        /*0000*/ 	.word	0x00000000
	.align		4
        /*0004*/ 	.word	0xffffffff
	.align		4
        /*0008*/ 	.word	0x00000000
	.align		4
        /*000c*/ 	.word	0xfffffffe
	.align		4
        /*0010*/ 	.word	0x00000000
	.align		4
        /*0014*/ 	.word	0xfffffffd
	.align		4
        /*0018*/ 	.word	0x00000000
	.align		4
        /*001c*/ 	.word	0xfffffffc


//--------------------- .nv.constant4             --------------------------
	.section	.nv.constant4,"a",@progbits
	.align	8
	.align		8
.nv.constant4:
        /*0000*/ 	.dword	_$_str
	.align		8
        /*0008*/ 	.dword	_$_str_$_2


//--------------------- .text.triton_poi_fused__native_batch_norm_legit_no_training_relu_threshold_backward_4 --------------------------
	.section	.text.triton_poi_fused__native_batch_norm_legit_no_training_relu_threshold_backward_4,"ax",@progbits
	.align	128
        .global         triton_poi_fused__native_batch_norm_legit_no_training_relu_threshold_backward_4
        .type           triton_poi_fused__native_batch_norm_legit_no_training_relu_threshold_backward_4,@function
        .size           triton_poi_fused__native_batch_norm_legit_no_training_relu_threshold_backward_4,(.L_x_1 - triton_poi_fused__native_batch_norm_legit_no_training_relu_threshold_backward_4)
        .other          triton_poi_fused__native_batch_norm_legit_no_training_relu_threshold_backward_4,@"STO_CUDA_ENTRY STV_DEFAULT"
triton_poi_fused__native_batch_norm_legit_no_training_relu_threshold_backward_4:
.text.triton_poi_fused__native_batch_norm_legit_no_training_relu_threshold_backward_4:
[----:B------:R-:W0:Y:S01]  /*0000*/  LDC R1, c[0x0][0x28] ;  /* 0x00000a00ff017b82 */ /* 0x000e220000000800 */
[----:B------:R-:W1:Y:S07]  /*0010*/  S2R R0, SR_TID.X ;  /* 0x0000000000007919 */ /* 0x000e6e0000002100 */
[----:B------:R-:W2:Y:S01]  /*0020*/  LDC.64 R8, c[0x0][0x220] ;  /* 0x00008800ff087b82 */ /* 0x000ea20000000a00 */
[----:B------:R-:W-:Y:S01]  /*0030*/  IMAD.MOV.U32 R14, RZ, RZ, RZ ;  /* 0x000000ffff0e7224 */ /* 0x000fe200078e00ff */
[----:B------:R-:W-:Y:S01]  /*0040*/  ULDC.64 UR4, c[0x0][0x208] ;  /* 0x0000820000047ab9 */ /* 0x000fe20000000a00 */
[----:B------:R-:W3:Y:S01]  /*0050*/  S2R R3, SR_CTAID.X ;  /* 0x0000000000037919 */ /* 0x000ee20000002500 */
[----:B------:R-:W-:-:S04]  /*0060*/  ULDC.64 UR6, c[0x0][0x240] ;  /* 0x0000900000067ab9 */ /* 0x000fc80000000a00 */
[----:B------:R-:W4:Y:S08]  /*0070*/  LDC.64 R4, c[0x0][0x210] ;  /* 0x00008400ff047b82 */ /* 0x000f300000000a00 */
[----:B------:R-:W5:Y:S08]  /*0080*/  LDC.64 R6, c[0x0][0x218] ;  /* 0x00008600ff067b82 */ /* 0x000f700000000a00 */
[----:B------:R-:W5:Y:S01]  /*0090*/  LDC.64 R10, c[0x0][0x228] ;  /* 0x00008a00ff0a7b82 */ /* 0x000f620000000a00 */
[----:B-1----:R-:W-:-:S07]  /*00a0*/  LOP3.LUT R0, R0, 0x7f, RZ, 0xc0, !PT ;  /* 0x0000007f00007812 */ /* 0x002fce00078ec0ff */
[----:B------:R-:W1:Y:S01]  /*00b0*/  LDC.64 R12, c[0x0][0x230] ;  /* 0x00008c00ff0c7b82 */ /* 0x000e620000000a00 */
[----:B---3--:R-:W-:Y:S01]  /*00c0*/  SHF.R.S32.HI R2, RZ, 0x18, R3 ;  /* 0x00000018ff027819 */ /* 0x008fe20000011403 */
[----:B------:R-:W-:-:S03]  /*00d0*/  IMAD R0, R3, 0x80, R0 ;  /* 0x0000008003007824 */ /* 0x000fc600078e0200 */
[----:B------:R-:W-:Y:S02]  /*00e0*/  SGXT R3, R2, 0x1 ;  /* 0x000000010203781a */ /* 0x000fe40000000200 */
[----:B------:R-:W-:Y:S02]  /*00f0*/  ISETP.GE.AND P0, PT, R0, 0x100, PT ;  /* 0x000001000000780c */ /* 0x000fe40003f06270 */
[----:B------:R-:W-:-:S04]  /*0100*/  LEA.HI R3, R3, R0, RZ, 0x4 ;  /* 0x0000000003037211 */ /* 0x000fc800078f20ff */
[----:B------:R-:W-:-:S04]  /*0110*/  SHF.R.S32.HI R3, RZ, 0x4, R3 ;  /* 0x00000004ff037819 */ /* 0x000fc80000011403 */
[----:B------:R-:W-:-:S04]  /*0120*/  LEA.HI R2, R3, R3, RZ, 0x2 ;  /* 0x0000000303027211 */ /* 0x000fc800078f10ff */
[----:B------:R-:W-:-:S05]  /*0130*/  LOP3.LUT R2, R2, 0xfffffffc, RZ, 0xc0, !PT ;  /* 0xfffffffc02027812 */ /* 0x000fca00078ec0ff */
[----:B------:R-:W-:-:S04]  /*0140*/  IMAD.IADD R15, R3, 0x1, -R2 ;  /* 0x00000001030f7824 */ /* 0x000fc800078e0a02 */
[----:B--2---:R-:W-:-:S05]  /*0150*/  IMAD.WIDE R8, R15, 0x4, R8 ;  /* 0x000000040f087825 */ /* 0x004fca00078e0208 */
[----:B------:R2:W3:Y:S01]  /*0160*/  @!P0 LDG.E.EL R14, desc[UR4][R8.64] ;  /* 0x00000004080e8981 */ /* 0x0004e2000c2e1900 */
[----:B------:R-:W-:Y:S01]  /*0170*/  CS2R R2, SRZ ;  /* 0x0000000000027805 */ /* 0x000fe2000001ff00 */
[----:B----4-:R-:W-:-:S04]  /*0180*/  IMAD.WIDE R4, R0, 0x4, R4 ;  /* 0x0000000400047825 */ /* 0x010fc800078e0204 */
[C---:B-----5:R-:W-:Y:S01]  /*0190*/  IMAD.WIDE R6, R15.reuse, 0x4, R6 ;  /* 0x000000040f067825 */ /* 0x060fe200078e0206 */
[----:B------:R4:W5:Y:S03]  /*01a0*/  @!P0 LDG.E R2, desc[UR4][R4.64] ;  /* 0x0000000404028981 */ /* 0x000966000c1e1900 */
[C---:B0-2---:R-:W-:Y:S01]  /*01b0*/  IMAD.WIDE R8, R15.reuse, 0x4, R10 ;  /* 0x000000040f087825 */ /* 0x045fe200078e020a */
[----:B------:R0:W5:Y:S03]  /*01c0*/  @!P0 LDG.E.EL R3, desc[UR4][R6.64] ;  /* 0x0000000406038981 */ /* 0x000166000c2e1900 */
[----:B-1----:R-:W-:Y:S01]  /*01d0*/  IMAD.WIDE R10, R15, 0x4, R12 ;  /* 0x000000040f0a7825 */ /* 0x002fe200078e020c */
[----:B------:R-:W-:-:S06]  /*01e0*/  CS2R R12, SRZ ;  /* 0x00000000000c7805 */ /* 0x000fcc000001ff00 */
[----:B------:R-:W2:Y:S01]  /*01f0*/  @!P0 LDG.E.EL R12, desc[UR4][R8.64] ;  /* 0x00000004080c8981 */ /* 0x000ea2000c2e1900 */
[----:B----4-:R-:W-:Y:S01]  /*0200*/  IMAD.MOV.U32 R4, RZ, RZ, 0x3e800000 ;  /* 0x3e800000ff047424 */ /* 0x010fe200078e00ff */
[----:B0-----:R-:W0:Y:S02]  /*0210*/  LDC.64 R6, c[0x0][0x238] ;  /* 0x00008e00ff067b82 */ /* 0x001e240000000a00 */
[----:B------:R-:W2:Y:S01]  /*0220*/  @!P0 LDG.E.EL R13, desc[UR4][R10.64] ;  /* 0x000000040a0d8981 */ /* 0x000ea2000c2e1900 */
[----:B---3--:R-:W-:-:S04]  /*0230*/  FADD R14, R14, 9.9999997473787516356e-06 ;  /* 0x3727c5ac0e0e7421 */ /* 0x008fc80000000000 */
[----:B------:R-:W1:Y:S01]  /*0240*/  MUFU.SQRT R15, R14 ;  /* 0x0000000e000f7308 */ /* 0x000e620000002000 */
[----:B-----5:R-:W-:Y:S01]  /*0250*/  FADD R2, -R3, R2 ;  /* 0x0000000203027221 */ /* 0x020fe20000000100 */
[C---:B-1----:R-:W-:Y:S02]  /*0260*/  FSETP.GT.AND P1, PT, R15.reuse, 8.50705917302346158658e+37, PT ;  /* 0x7e8000000f00780b */ /* 0x042fe40003f24000 */
[----:B------:R-:W-:Y:S02]  /*0270*/  FSETP.GEU.AND P2, PT, R15, 1.175494350822287508e-38, PT ;  /* 0x008000000f00780b */ /* 0x000fe40003f4e000 */
[----:B------:R-:W-:-:S09]  /*0280*/  FSEL R4, R4, 1, P1 ;  /* 0x3f80000004047808 */ /* 0x000fd20000800000 */
[----:B------:R-:W-:Y:S02]  /*0290*/  @P1 FMUL R15, R15, 0.25 ;  /* 0x3e8000000f0f1820 */ /* 0x000fe40000400000 */
[----:B------:R-:W-:Y:S02]  /*02a0*/  @!P2 FMUL R4, R4, 16777216 ;  /* 0x4b8000000404a820 */ /* 0x000fe40000400000 */
[----:B------:R-:W-:-:S06]  /*02b0*/  @!P2 FMUL R15, R15, 16777216 ;  /* 0x4b8000000f0fa820 */ /* 0x000fcc0000400000 */
[----:B------:R-:W1:Y:S02]  /*02c0*/  MUFU.RCP R15, R15 ;  /* 0x0000000f000f7308 */ /* 0x000e640000001000 */
[----:B-1----:R-:W-:-:S04]  /*02d0*/  FMUL R3, R15, R4 ;  /* 0x000000040f037220 */ /* 0x002fc80000400000 */
[----:B------:R-:W-:-:S04]  /*02e0*/  FMUL R2, R2, R3 ;  /* 0x0000000302027220 */ /* 0x000fc80000400000 */
[----:B--2---:R-:W-:-:S05]  /*02f0*/  FFMA R2, R2, R12, R13 ;  /* 0x0000000c02027223 */ /* 0x004fca000000000d */
[----:B------:R-:W-:-:S04]  /*0300*/  FSETP.GEU.AND P1, PT, R2, RZ, PT ;  /* 0x000000ff0200720b */ /* 0x000fc80003f2e000 */
[----:B------:R-:W-:Y:S01]  /*0310*/  FSEL R9, R2, RZ, P1 ;  /* 0x000000ff02097208 */ /* 0x000fe20000800000 */
[C---:B0-----:R-:W-:Y:S01]  /*0320*/  IMAD.WIDE R2, R0.reuse, 0x4, R6 ;  /* 0x0000000400027825 */ /* 0x041fe200078e0206 */
[----:B------:R-:W-:Y:S02]  /*0330*/  IADD3 R4, P1, R0, UR6, RZ ;  /* 0x0000000600047c10 */ /* 0x000fe4000ff3e0ff */
[----:B------:R-:W-:Y:S02]  /*0340*/  FSETP.GTU.AND P2, PT, R9, RZ, PT ;  /* 0x000000ff0900720b */ /* 0x000fe40003f4c000 */
[----:B------:R-:W-:Y:S01]  /*0350*/  LEA.HI.X.SX32 R5, R0, UR7, 0x1, P1 ;  /* 0x0000000700057c11 */ /* 0x000fe200088f0eff */
[----:B------:R0:W-:Y:S01]  /*0360*/  @!P0 STG.E desc[UR4][R2.64], R9 ;  /* 0x0000000902008986 */ /* 0x0001e2000c101904 */
[----:B------:R-:W-:Y:S01]  /*0370*/  SEL R7, RZ, 0x1, P2 ;  /* 0x00000001ff077807 */ /* 0x000fe20001000000 */
[----:B0-----:R-:W-:Y:S08]  /*0380*/  @P0 EXIT ;  /* 0x000000000000094d */ /* 0x001ff00003800000 */
[----:B------:R-:W-:Y:S01]  /*0390*/  STG.E.U8 desc[UR4][R4.64], R7 ;  /* 0x0000000704007986 */ /* 0x000fe2000c101104 */
[----:B------:R-:W-:Y:S05]  /*03a0*/  EXIT ;  /* 0x000000000000794d */ /* 0x000fea0003800000 */
.L_x_0:
[----:B------:R-:W-:-:S00]  /*03b0*/  BRA `(.L_x_0) ;  /* 0xfffffffc00fc7947 */ /* 0x000fc0000383ffff */
[----:B------:R-:W-:-:S00]  /*03c0*/  NOP ;  /* 0x0000000000007918 */ /* 0x000fc00000000000 */
        /* <DEDUP_REMOVED lines=11> */
.L_x_1:


//--------------------- .nv.global.init           --------------------------
	.section	.nv.global.init,"aw",@progbits
.nv.global.init:
	.type		_$_str,@object
	.size		_$_str,(_$_str_$_2 - _$_str)
_$_str:
        /*0000*/ 	.byte	0x5f, 0x5f, 0x43, 0x55, 0x44, 0x41, 0x5f, 0x46, 0x54, 0x5a, 0x00
	.type		_$_str_$_2,@object
	.size		_$_str_$_2,(.L_1 - _$_str_$_2)
_$_str_$_2:
        /*000b*/ 	.byte	0x5f, 0x5f, 0x43, 0x55, 0x44, 0x41, 0x5f, 0x50, 0x52, 0x45, 0x43, 0x5f, 0x53, 0x51, 0x52, 0x54
        /*001b*/ 	.byte	0x00
.L_1:


//--------------------- .nv.constant0.triton_poi_fused__native_batch_norm_legit_no_training_relu_threshold_backward_4 --------------------------
	.section	.nv.constant0.triton_poi_fused__native_batch_norm_legit_no_training_relu_threshold_backward_4,"a",@progbits
	.sectionflags	@""
	.align	4
.nv.constant0.triton_poi_fused__native_batch_norm_legit_no_training_relu_threshold_backward_4:
	.zero		588
